//
// Generated by NVIDIA NVVM Compiler
//
// Compiler Build ID: CL-36424714
// Cuda compilation tools, release 13.0, V13.0.88
// Based on NVVM 20.0.0
//

.version 9.0
.target sm_100
.address_size 64

	// .globl	_Z15mat_mult_simplePA100_iS0_S0_
// _ZZ15mat_mult_sharedPA100_iS0_S0_E3s_a has been demoted
// _ZZ15mat_mult_sharedPA100_iS0_S0_E3s_b has been demoted

.visible .entry _Z15mat_mult_simplePA100_iS0_S0_(
	.param .u64 .ptr .align 1 _Z15mat_mult_simplePA100_iS0_S0__param_0,
	.param .u64 .ptr .align 1 _Z15mat_mult_simplePA100_iS0_S0__param_1,
	.param .u64 .ptr .align 1 _Z15mat_mult_simplePA100_iS0_S0__param_2
)
{
	.reg .pred 	%p<2>;
	.reg .b32 	%r<27>;
	.reg .b64 	%rd<23>;

	ld.param.u64 	%rd8, [_Z15mat_mult_simplePA100_iS0_S0__param_0];
	ld.param.u64 	%rd9, [_Z15mat_mult_simplePA100_iS0_S0__param_1];
	ld.param.u64 	%rd7, [_Z15mat_mult_simplePA100_iS0_S0__param_2];
	cvta.to.global.u64 	%rd10, %rd9;
	cvta.to.global.u64 	%rd11, %rd8;
	mov.u32 	%r8, %ctaid.y;
	mov.u32 	%r9, %ntid.y;
	mov.u32 	%r10, %tid.y;
	mad.lo.s32 	%r1, %r8, %r9, %r10;
	mov.u32 	%r11, %ctaid.x;
	mov.u32 	%r12, %ntid.x;
	mov.u32 	%r13, %tid.x;
	mad.lo.s32 	%r2, %r11, %r12, %r13;
	mul.wide.u32 	%rd12, %r1, 400;
	add.s64 	%rd13, %rd12, %rd11;
	add.s64 	%rd22, %rd13, 8;
	mul.wide.s32 	%rd14, %r2, 4;
	add.s64 	%rd15, %rd14, %rd10;
	add.s64 	%rd21, %rd15, 800;
	mov.b32 	%r25, 0;
	mov.u32 	%r26, %r25;
$L__BB0_1:
	ld.global.u32 	%r14, [%rd22+-8];
	ld.global.u32 	%r15, [%rd21+-800];
	mad.lo.s32 	%r16, %r15, %r14, %r26;
	ld.global.u32 	%r17, [%rd22+-4];
	ld.global.u32 	%r18, [%rd21+-400];
	mad.lo.s32 	%r19, %r18, %r17, %r16;
	ld.global.u32 	%r20, [%rd22];
	ld.global.u32 	%r21, [%rd21];
	mad.lo.s32 	%r22, %r21, %r20, %r19;
	ld.global.u32 	%r23, [%rd22+4];
	ld.global.u32 	%r24, [%rd21+400];
	mad.lo.s32 	%r26, %r24, %r23, %r22;
	add.s32 	%r25, %r25, 4;
	add.s64 	%rd22, %rd22, 16;
	add.s64 	%rd21, %rd21, 1600;
	setp.ne.s32 	%p1, %r25, 100;
	@%p1 bra 	$L__BB0_1;
	cvta.to.global.u64 	%rd16, %rd7;
	add.s64 	%rd18, %rd16, %rd12;
	add.s64 	%rd20, %rd18, %rd14;
	st.global.u32 	[%rd20], %r26;
	ret;

}
	// .globl	_Z15mat_mult_sharedPA100_iS0_S0_
.visible .entry _Z15mat_mult_sharedPA100_iS0_S0_(
	.param .u64 .ptr .align 1 _Z15mat_mult_sharedPA100_iS0_S0__param_0,
	.param .u64 .ptr .align 1 _Z15mat_mult_sharedPA100_iS0_S0__param_1,
	.param .u64 .ptr .align 1 _Z15mat_mult_sharedPA100_iS0_S0__param_2
)
{
	.reg .pred 	%p<2>;
	.reg .b32 	%r<89>;
	.reg .b64 	%rd<23>;
	// demoted variable
	.shared .align 4 .b8 _ZZ15mat_mult_sharedPA100_iS0_S0_E3s_a[400];
	// demoted variable
	.shared .align 4 .b8 _ZZ15mat_mult_sharedPA100_iS0_S0_E3s_b[400];
	ld.param.u64 	%rd8, [_Z15mat_mult_sharedPA100_iS0_S0__param_0];
	ld.param.u64 	%rd9, [_Z15mat_mult_sharedPA100_iS0_S0__param_1];
	ld.param.u64 	%rd10, [_Z15mat_mult_sharedPA100_iS0_S0__param_2];
	cvta.to.global.u64 	%rd11, %rd10;
	cvta.to.global.u64 	%rd12, %rd9;
	cvta.to.global.u64 	%rd13, %rd8;
	mov.u32 	%r9, %ctaid.y;
	mov.u32 	%r10, %ntid.y;
	mov.u32 	%r11, %tid.y;
	mad.lo.s32 	%r12, %r9, %r10, %r11;
	mov.u32 	%r13, %ctaid.x;
	mov.u32 	%r14, %ntid.x;
	mov.u32 	%r15, %tid.x;
	mad.lo.s32 	%r16, %r13, %r14, %r15;
	mul.wide.u32 	%rd14, %r12, 400;
	add.s64 	%rd15, %rd11, %rd14;
	mul.wide.s32 	%rd16, %r16, 4;
	add.s64 	%rd1, %rd15, %rd16;
	mul.lo.s32 	%r17, %r11, 40;
	mov.u32 	%r18, _ZZ15mat_mult_sharedPA100_iS0_S0_E3s_a;
	add.s32 	%r1, %r18, %r17;
	mov.u32 	%r19, _ZZ15mat_mult_sharedPA100_iS0_S0_E3s_b;
	shl.b32 	%r20, %r15, 2;
	add.s32 	%r3, %r19, %r20;
	add.s32 	%r2, %r3, %r17;
	mul.wide.u32 	%rd17, %r15, 4;
	add.s64 	%rd18, %rd14, %rd17;
	add.s64 	%rd22, %rd13, %rd18;
	mul.wide.u32 	%rd19, %r11, 400;
	add.s64 	%rd20, %rd19, %rd16;
	add.s64 	%rd21, %rd12, %rd20;
	mov.b32 	%r87, 0;
	mov.u32 	%r88, %r87;
$L__BB1_1:
	ld.global.u32 	%r21, [%rd22];
	add.s32 	%r24, %r1, %r20;
	st.shared.u32 	[%r24], %r21;
	ld.global.u32 	%r25, [%rd21];
	st.shared.u32 	[%r2], %r25;
	bar.sync 	0;
	ld.shared.u32 	%r26, [%r1];
	ld.shared.u32 	%r27, [%r3];
	mad.lo.s32 	%r28, %r27, %r26, %r88;
	bar.sync 	0;
	ld.shared.u32 	%r29, [%r1+4];
	ld.shared.u32 	%r30, [%r3+40];
	mad.lo.s32 	%r31, %r30, %r29, %r28;
	bar.sync 	0;
	ld.shared.u32 	%r32, [%r1+8];
	ld.shared.u32 	%r33, [%r3+80];
	mad.lo.s32 	%r34, %r33, %r32, %r31;
	bar.sync 	0;
	ld.shared.u32 	%r35, [%r1+12];
	ld.shared.u32 	%r36, [%r3+120];
	mad.lo.s32 	%r37, %r36, %r35, %r34;
	bar.sync 	0;
	ld.shared.u32 	%r38, [%r1+16];
	ld.shared.u32 	%r39, [%r3+160];
	mad.lo.s32 	%r40, %r39, %r38, %r37;
	bar.sync 	0;
	ld.shared.u32 	%r41, [%r1+20];
	ld.shared.u32 	%r42, [%r3+200];
	mad.lo.s32 	%r43, %r42, %r41, %r40;
	bar.sync 	0;
	ld.shared.u32 	%r44, [%r1+24];
	ld.shared.u32 	%r45, [%r3+240];
	mad.lo.s32 	%r46, %r45, %r44, %r43;
	bar.sync 	0;
	ld.shared.u32 	%r47, [%r1+28];
	ld.shared.u32 	%r48, [%r3+280];
	mad.lo.s32 	%r49, %r48, %r47, %r46;
	bar.sync 	0;
	ld.shared.u32 	%r50, [%r1+32];
	ld.shared.u32 	%r51, [%r3+320];
	mad.lo.s32 	%r52, %r51, %r50, %r49;
	bar.sync 	0;
	ld.shared.u32 	%r53, [%r1+36];
	ld.shared.u32 	%r54, [%r3+360];
	mad.lo.s32 	%r55, %r54, %r53, %r52;
	bar.sync 	0;
	st.global.u32 	[%rd1], %r55;
	ld.global.u32 	%r56, [%rd22+40];
	st.shared.u32 	[%r24], %r56;
	ld.global.u32 	%r57, [%rd21+4000];
	st.shared.u32 	[%r2], %r57;
	bar.sync 	0;
	ld.shared.u32 	%r58, [%r1];
	ld.shared.u32 	%r59, [%r3];
	mad.lo.s32 	%r60, %r59, %r58, %r55;
	bar.sync 	0;
	ld.shared.u32 	%r61, [%r1+4];
	ld.shared.u32 	%r62, [%r3+40];
	mad.lo.s32 	%r63, %r62, %r61, %r60;
	bar.sync 	0;
	ld.shared.u32 	%r64, [%r1+8];
	ld.shared.u32 	%r65, [%r3+80];
	mad.lo.s32 	%r66, %r65, %r64, %r63;
	bar.sync 	0;
	ld.shared.u32 	%r67, [%r1+12];
	ld.shared.u32 	%r68, [%r3+120];
	mad.lo.s32 	%r69, %r68, %r67, %r66;
	bar.sync 	0;
	ld.shared.u32 	%r70, [%r1+16];
	ld.shared.u32 	%r71, [%r3+160];
	mad.lo.s32 	%r72, %r71, %r70, %r69;
	bar.sync 	0;
	ld.shared.u32 	%r73, [%r1+20];
	ld.shared.u32 	%r74, [%r3+200];
	mad.lo.s32 	%r75, %r74, %r73, %r72;
	bar.sync 	0;
	ld.shared.u32 	%r76, [%r1+24];
	ld.shared.u32 	%r77, [%r3+240];
	mad.lo.s32 	%r78, %r77, %r76, %r75;
	bar.sync 	0;
	ld.shared.u32 	%r79, [%r1+28];
	ld.shared.u32 	%r80, [%r3+280];
	mad.lo.s32 	%r81, %r80, %r79, %r78;
	bar.sync 	0;
	ld.shared.u32 	%r82, [%r1+32];
	ld.shared.u32 	%r83, [%r3+320];
	mad.lo.s32 	%r84, %r83, %r82, %r81;
	bar.sync 	0;
	ld.shared.u32 	%r85, [%r1+36];
	ld.shared.u32 	%r86, [%r3+360];
	mad.lo.s32 	%r88, %r86, %r85, %r84;
	bar.sync 	0;
	st.global.u32 	[%rd1], %r88;
	add.s32 	%r87, %r87, 2;
	add.s64 	%rd22, %rd22, 80;
	add.s64 	%rd21, %rd21, 8000;
	setp.ne.s32 	%p1, %r87, 10;
	@%p1 bra 	$L__BB1_1;
	ret;

}


// ===== COMPILED SASS (sm_100) =====

	.target	sm_100

	.elftype	@"ET_EXEC"


//--------------------- .note.nv.tkinfo           --------------------------
	.section	.note.nv.tkinfo,"",@"SHT_NOTE"
	.sectionflags	@"SHF_NOTE_NV_TKINFO"
	.tkinfo
        /*0018*/ 	.word	0x00000002
        /*0030*/ 	.string	""
        /*0030*/ 	.string	"ptxas"
        /*0030*/ 	.string	"Cuda compilation tools, release 13.0, V13.0.88"
        /*0030*/ 	.string	"Build cuda_13.0.r13.0/compiler.36424714_0"
        /*0030*/ 	.string	"-arch sm_100 -m 64 "



//--------------------- .note.nv.cuinfo           --------------------------
	.section	.note.nv.cuinfo,"",@"SHT_NOTE"
	.sectionflags	@"SHF_NOTE_NV_CUINFO"
        /*0018*/ 	.short	0x0002
        /*001a*/ 	.short	0x0064
        /*001c*/ 	.short	0x0082
	.zero		2


//--------------------- .nv.info                  --------------------------
	.section	.nv.info,"",@"SHT_CUDA_INFO"
	.align	4


	//----- nvinfo : EIATTR_REGCOUNT
	.align		4
        /*0000*/ 	.byte	0x04, 0x2f
        /*0002*/ 	.short	(.L_1 - .L_0)
	.align		4
.L_0:
        /*0004*/ 	.word	index@(_Z15mat_mult_simplePA100_iS0_S0_)
        /*0008*/ 	.word	0x00000020


	//----- nvinfo : EIATTR_FRAME_SIZE
	.align		4
.L_1:
        /*000c*/ 	.byte	0x04, 0x11
        /*000e*/ 	.short	(.L_3 - .L_2)
	.align		4
.L_2:
        /*0010*/ 	.word	index@(_Z15mat_mult_simplePA100_iS0_S0_)
        /*0014*/ 	.word	0x00000000


	//----- nvinfo : EIATTR_REGCOUNT
	.align		4
.L_3:
        /*0018*/ 	.byte	0x04, 0x2f
        /*001a*/ 	.short	(.L_5 - .L_4)
	.align		4
.L_4:
        /*001c*/ 	.word	index@(_Z15mat_mult_sharedPA100_iS0_S0_)
        /*0020*/ 	.word	0x0000001c


	//----- nvinfo : EIATTR_FRAME_SIZE
	.align		4
.L_5:
        /*0024*/ 	.byte	0x04, 0x11
        /*0026*/ 	.short	(.L_7 - .L_6)
	.align		4
.L_6:
        /*0028*/ 	.word	index@(_Z15mat_mult_sharedPA100_iS0_S0_)
        /*002c*/ 	.word	0x00000000


	//----- nvinfo : EIATTR_MIN_STACK_SIZE
	.align		4
.L_7:
        /*0030*/ 	.byte	0x04, 0x12
        /*0032*/ 	.short	(.L_9 - .L_8)
	.align		4
.L_8:
        /*0034*/ 	.word	index@(_Z15mat_mult_sharedPA100_iS0_S0_)
        /*0038*/ 	.word	0x00000000


	//----- nvinfo : EIATTR_MIN_STACK_SIZE
	.align		4
.L_9:
        /*003c*/ 	.byte	0x04, 0x12
        /*003e*/ 	.short	(.L_11 - .L_10)
	.align		4
.L_10:
        /*0040*/ 	.word	index@(_Z15mat_mult_simplePA100_iS0_S0_)
        /*0044*/ 	.word	0x00000000
.L_11:


//--------------------- .nv.compat                --------------------------
	.section	.nv.compat,"",@"SHT_CUDA_COMPAT_INFO"
	.align	4
        /*0000*/ 	.byte	0x02, 0x09, 0x00, 0x00, 0x02, 0x02, 0x01, 0x00, 0x02, 0x05, 0x05, 0x00, 0x03, 0x07, 0x01, 0x01
        /*0010*/ 	.byte	0x02, 0x03, 0x00, 0x00, 0x02, 0x06, 0x01, 0x00, 0x04, 0x0b, 0x08, 0x00, 0x09, 0x00, 0x00, 0x00
        /*0020*/ 	.byte	0x00, 0x00, 0x00, 0x00


//--------------------- .nv.info._Z15mat_mult_sharedPA100_iS0_S0_ --------------------------
	.section	.nv.info._Z15mat_mult_sharedPA100_iS0_S0_,"",@"SHT_CUDA_INFO"
	.sectionflags	@""
	.align	4


	//----- nvinfo : EIATTR_CUDA_API_VERSION
	.align		4
        /*0000*/ 	.byte	0x04, 0x37
        /*0002*/ 	.short	(.L_13 - .L_12)
.L_12:
        /*0004*/ 	.word	0x00000082


	//----- nvinfo : EIATTR_KPARAM_INFO
	.align		4
.L_13:
        /*0008*/ 	.byte	0x04, 0x17
        /*000a*/ 	.short	(.L_15 - .L_14)
.L_14:
        /*000c*/ 	.word	0x00000000
        /*0010*/ 	.short	0x0002
        /*0012*/ 	.short	0x0010
        /*0014*/ 	.byte	0x00, 0xf5, 0x21, 0x00


	//----- nvinfo : EIATTR_KPARAM_INFO
	.align		4
.L_15:
        /*0018*/ 	.byte	0x04, 0x17
        /*001a*/ 	.short	(.L_17 - .L_16)
.L_16:
        /*001c*/ 	.word	0x00000000
        /*0020*/ 	.short	0x0001
        /*0022*/ 	.short	0x0008
        /*0024*/ 	.byte	0x00, 0xf5, 0x21, 0x00


	//----- nvinfo : EIATTR_KPARAM_INFO
	.align		4
.L_17:
        /*0028*/ 	.byte	0x04, 0x17
        /*002a*/ 	.short	(.L_19 - .L_18)
.L_18:
        /*002c*/ 	.word	0x00000000
        /*0030*/ 	.short	0x0000
        /*0032*/ 	.short	0x0000
        /*0034*/ 	.byte	0x00, 0xf5, 0x21, 0x00


	//----- nvinfo : EIATTR_SPARSE_MMA_MASK
	.align		4
.L_19:
        /*0038*/ 	.byte	0x03, 0x50
        /*003a*/ 	.short	0x0000


	//----- nvinfo : EIATTR_MAXREG_COUNT
	.align		4
        /*003c*/ 	.byte	0x03, 0x1b
        /*003e*/ 	.short	0x00ff


	//----- nvinfo : EIATTR_NUM_BARRIERS
	.align		4
        /*0040*/ 	.byte	0x02, 0x4c
        /*0042*/ 	.byte	0x01
	.zero		1


	//----- nvinfo : EIATTR_MERCURY_ISA_VERSION
	.align		4
        /*0044*/ 	.byte	0x03, 0x5f
        /*0046*/ 	.short	0x0101


	//----- nvinfo : EIATTR_VRC_CTA_INIT_COUNT
	.align		4
        /*0048*/ 	.byte	0x02, 0x4a
	.zero		1
	.zero		1


	//----- nvinfo : EIATTR_EXIT_INSTR_OFFSETS
	.align		4
        /*004c*/ 	.byte	0x04, 0x1c
        /*004e*/ 	.short	(.L_21 - .L_20)


	//   ....[0]....
.L_20:
        /*0050*/ 	.word	0x00001eb0


	//----- nvinfo : EIATTR_CBANK_PARAM_SIZE
	.align		4
.L_21:
        /*0054*/ 	.byte	0x03, 0x19
        /*0056*/ 	.short	0x0018


	//----- nvinfo : EIATTR_PARAM_CBANK
	.align		4
        /*0058*/ 	.byte	0x04, 0x0a
        /*005a*/ 	.short	(.L_23 - .L_22)
	.align		4
.L_22:
        /*005c*/ 	.word	index@(.nv.constant0._Z15mat_mult_sharedPA100_iS0_S0_)
        /*0060*/ 	.short	0x0380
        /*0062*/ 	.short	0x0018


	//----- nvinfo : EIATTR_SW_WAR
	.align		4
.L_23:
        /*0064*/ 	.byte	0x04, 0x36
        /*0066*/ 	.short	(.L_25 - .L_24)
.L_24:
        /*0068*/ 	.word	0x00000008
.L_25:


//--------------------- .nv.info._Z15mat_mult_simplePA100_iS0_S0_ --------------------------
	.section	.nv.info._Z15mat_mult_simplePA100_iS0_S0_,"",@"SHT_CUDA_INFO"
	.sectionflags	@""
	.align	4


	//----- nvinfo : EIATTR_CUDA_API_VERSION
	.align		4
        /*0000*/ 	.byte	0x04, 0x37
        /*0002*/ 	.short	(.L_27 - .L_26)
.L_26:
        /*0004*/ 	.word	0x00000082


	//----- nvinfo : EIATTR_KPARAM_INFO
	.align		4
.L_27:
        /*0008*/ 	.byte	0x04, 0x17
        /*000a*/ 	.short	(.L_29 - .L_28)
.L_28:
        /*000c*/ 	.word	0x00000000
        /*0010*/ 	.short	0x0002
        /*0012*/ 	.short	0x0010
        /*0014*/ 	.byte	0x00, 0xf5, 0x21, 0x00


	//----- nvinfo : EIATTR_KPARAM_INFO
	.align		4
.L_29:
        /*0018*/ 	.byte	0x04, 0x17
        /*001a*/ 	.short	(.L_31 - .L_30)
.L_30:
        /*001c*/ 	.word	0x00000000
        /*0020*/ 	.short	0x0001
        /*0022*/ 	.short	0x0008
        /*0024*/ 	.byte	0x00, 0xf5, 0x21, 0x00


	//----- nvinfo : EIATTR_KPARAM_INFO
	.align		4
.L_31:
        /*0028*/ 	.byte	0x04, 0x17
        /*002a*/ 	.short	(.L_33 - .L_32)
.L_32:
        /*002c*/ 	.word	0x00000000
        /*0030*/ 	.short	0x0000
        /*0032*/ 	.short	0x0000
        /*0034*/ 	.byte	0x00, 0xf5, 0x21, 0x00


	//----- nvinfo : EIATTR_SPARSE_MMA_MASK
	.align		4
.L_33:
        /*0038*/ 	.byte	0x03, 0x50
        /*003a*/ 	.short	0x0000


	//----- nvinfo : EIATTR_MAXREG_COUNT
	.align		4
        /*003c*/ 	.byte	0x03, 0x1b
        /*003e*/ 	.short	0x00ff


	//----- nvinfo : EIATTR_MERCURY_ISA_VERSION
	.align		4
        /*0040*/ 	.byte	0x03, 0x5f
        /*0042*/ 	.short	0x0101


	//----- nvinfo : EIATTR_VRC_CTA_INIT_COUNT
	.align		4
        /*0044*/ 	.byte	0x02, 0x4a
	.zero		1
	.zero		1


	//----- nvinfo : EIATTR_EXIT_INSTR_OFFSETS
	.align		4
        /*0048*/ 	.byte	0x04, 0x1c
        /*004a*/ 	.short	(.L_35 - .L_34)


	//   ....[0]....
.L_34:
        /*004c*/ 	.word	0x000013e0


	//----- nvinfo : EIATTR_CBANK_PARAM_SIZE
	.align		4
.L_35:
        /*0050*/ 	.byte	0x03, 0x19
        /*0052*/ 	.short	0x0018


	//----- nvinfo : EIATTR_PARAM_CBANK
	.align		4
        /*0054*/ 	.byte	0x04, 0x0a
        /*0056*/ 	.short	(.L_37 - .L_36)
	.align		4
.L_36:
        /*0058*/ 	.word	index@(.nv.constant0._Z15mat_mult_simplePA100_iS0_S0_)
        /*005c*/ 	.short	0x0380
        /*005e*/ 	.short	0x0018


	//----- nvinfo : EIATTR_SW_WAR
	.align		4
.L_37:
        /*0060*/ 	.byte	0x04, 0x36
        /*0062*/ 	.short	(.L_39 - .L_38)
.L_38:
        /*0064*/ 	.word	0x00000008
.L_39:


//--------------------- .nv.callgraph             --------------------------
	.section	.nv.callgraph,"",@"SHT_CUDA_CALLGRAPH"
	.align	4
	.sectionentsize	8
	.align		4
        /*0000*/ 	.word	0x00000000
	.align		4
        /*0004*/ 	.word	0xffffffff
	.align		4
        /*0008*/ 	.word	0x00000000
	.align		4
        /*000c*/ 	.word	0xfffffffe
	.align		4
        /*0010*/ 	.word	0x00000000
	.align		4
        /*0014*/ 	.word	0xfffffffd
	.align		4
        /*0018*/ 	.word	0x00000000
	.align		4
        /*001c*/ 	.word	0xfffffffc


//--------------------- .text._Z15mat_mult_sharedPA100_iS0_S0_ --------------------------
	.section	.text._Z15mat_mult_sharedPA100_iS0_S0_,"ax",@progbits
	.align	128
        .global         _Z15mat_mult_sharedPA100_iS0_S0_
        .type           _Z15mat_mult_sharedPA100_iS0_S0_,@function
        .size           _Z15mat_mult_sharedPA100_iS0_S0_,(.L_x_2 - _Z15mat_mult_sharedPA100_iS0_S0_)
        .other          _Z15mat_mult_sharedPA100_iS0_S0_,@"STO_CUDA_ENTRY STV_DEFAULT"
_Z15mat_mult_sharedPA100_iS0_S0_:
.text._Z15mat_mult_sharedPA100_iS0_S0_:
[----:B------:R-:W-:Y:S01]  /*0000*/  LDC R1, c[0x0][0x37c] ;  /* 0x0000df00ff017b82 */ /* 0x000fe20000000800 */
[----:B------:R-:W0:Y:S07]  /*0010*/  S2R R11, SR_TID.Y ;  /* 0x00000000000b7919 */ /* 0x000e2e0000002200 */
[----:B------:R-:W0:Y:S01]  /*0020*/  S2UR UR4, SR_CTAID.Y ;  /* 0x00000000000479c3 */ /* 0x000e220000002600 */
[----:B------:R-:W1:Y:S01]  /*0030*/  LDCU.128 UR8, c[0x0][0x380] ;  /* 0x00007000ff0877ac */ /* 0x000e620008000c00 */
[----:B------:R-:W2:Y:S06]  /*0040*/  S2R R15, SR_TID.X ;  /* 0x00000000000f7919 */ /* 0x000eac0000002100 */
[----:B------:R-:W0:Y:S08]  /*0050*/  LDC R6, c[0x0][0x364] ;  /* 0x0000d900ff067b82 */ /* 0x000e300000000800 */
[----:B------:R-:W3:Y:S01]  /*0060*/  S2UR UR5, SR_CTAID.X ;  /* 0x00000000000579c3 */ /* 0x000ee20000002500 */
[----:B------:R-:W4:Y:S01]  /*0070*/  S2R R10, SR_CgaCtaId ;  /* 0x00000000000a7919 */ /* 0x000f220000008800 */
[----:B------:R-:W-:Y:S01]  /*0080*/  MOV R0, 0x400 ;  /* 0x0000040000007802 */ /* 0x000fe20000000f00 */
[----:B------:R-:W5:Y:S05]  /*0090*/  LDCU.64 UR6, c[0x0][0x390] ;  /* 0x00007200ff0677ac */ /* 0x000f6a0008000a00 */
[----:B------:R-:W3:Y:S01]  /*00a0*/  LDC R12, c[0x0][0x360] ;  /* 0x0000d800ff0c7b82 */ /* 0x000ee20000000800 */
[----:B0-----:R-:W-:-:S04]  /*00b0*/  IMAD R6, R6, UR4, R11 ;  /* 0x0000000406067c24 */ /* 0x001fc8000f8e020b */
[----:B------:R-:W-:-:S04]  /*00c0*/  IMAD.WIDE.U32 R6, R6, 0x190, RZ ;  /* 0x0000019006067825 */ /* 0x000fc800078e00ff */
[----:B--2---:R-:W-:-:S03]  /*00d0*/  IMAD.WIDE.U32 R2, R15, 0x4, R6 ;  /* 0x000000040f027825 */ /* 0x004fc600078e0006 */
[----:B-1----:R-:W-:Y:S01]  /*00e0*/  IADD3 R2, P0, PT, R2, UR8, RZ ;  /* 0x0000000802027c10 */ /* 0x002fe2000ff1e0ff */
[----:B---3--:R-:W-:Y:S01]  /*00f0*/  IMAD R12, R12, UR5, R15 ;  /* 0x000000050c0c7c24 */ /* 0x008fe2000f8e020f */
[----:B------:R-:W0:Y:S02]  /*0100*/  LDCU.64 UR4, c[0x0][0x358] ;  /* 0x00006b00ff0477ac */ /* 0x000e240008000a00 */
[----:B------:R-:W-:Y:S01]  /*0110*/  IADD3.X R3, PT, PT, R3, UR9, RZ, P0, !PT ;  /* 0x0000000903037c10 */ /* 0x000fe200087fe4ff */
[----:B------:R-:W-:-:S04]  /*0120*/  IMAD.WIDE R12, R12, 0x4, RZ ;  /* 0x000000040c0c7825 */ /* 0x000fc800078e02ff */
[----:B------:R-:W-:-:S03]  /*0130*/  IMAD.WIDE.U32 R4, R11, 0x190, R12 ;  /* 0x000001900b047825 */ /* 0x000fc600078e000c */
[----:B------:R-:W-:-:S04]  /*0140*/  IADD3 R4, P1, PT, R4, UR10, RZ ;  /* 0x0000000a04047c10 */ /* 0x000fc8000ff3e0ff */
[----:B------:R-:W-:Y:S01]  /*0150*/  IADD3.X R5, PT, PT, R5, UR11, RZ, P1, !PT ;  /* 0x0000000b05057c10 */ /* 0x000fe20008ffe4ff */
[----:B0-----:R-:W2:Y:S04]  /*0160*/  LDG.E R14, desc[UR4][R2.64] ;  /* 0x00000004020e7981 */ /* 0x001ea8000c1e1900 */
[----:B------:R-:W3:Y:S01]  /*0170*/  LDG.E R17, desc[UR4][R4.64] ;  /* 0x0000000404117981 */ /* 0x000ee2000c1e1900 */
[----:B------:R-:W-:Y:S02]  /*0180*/  IADD3 R9, PT, PT, R0, 0x190, RZ ;  /* 0x0000019000097810 */ /* 0x000fe40007ffe0ff */
[C---:B----4-:R-:W-:Y:S02]  /*0190*/  LEA R8, R10.reuse, R0, 0x18 ;  /* 0x000000000a087211 */ /* 0x050fe400078ec0ff */
[----:B------:R-:W-:-:S02]  /*01a0*/  LEA R0, R10, R9, 0x18 ;  /* 0x000000090a007211 */ /* 0x000fc400078ec0ff */
[----:B-----5:R-:W-:Y:S01]  /*01b0*/  IADD3 R6, P0, P1, R12, UR6, R6 ;  /* 0x000000060c067c10 */ /* 0x020fe2000f91e006 */
[----:B------:R-:W-:Y:S01]  /*01c0*/  IMAD R8, R11, 0x28, R8 ;  /* 0x000000280b087824 */ /* 0x000fe200078e0208 */
[----:B------:R-:W-:Y:S02]  /*01d0*/  LEA R0, R15, R0, 0x2 ;  /* 0x000000000f007211 */ /* 0x000fe400078e10ff */
[----:B------:R-:W-:Y:S02]  /*01e0*/  IADD3.X R7, PT, PT, R13, UR7, R7, P0, P1 ;  /* 0x000000070d077c10 */ /* 0x000fe400087e2407 */
[----:B------:R-:W-:Y:S01]  /*01f0*/  LEA R9, R15, R8, 0x2 ;  /* 0x000000080f097211 */ /* 0x000fe200078e10ff */
[----:B------:R-:W-:-:S04]  /*0200*/  IMAD R10, R11, 0x28, R0 ;  /* 0x000000280b0a7824 */ /* 0x000fc800078e0200 */
[----:B--2---:R-:W-:Y:S04]  /*0210*/  STS [R9], R14 ;  /* 0x0000000e09007388 */ /* 0x004fe80000000800 */
[----:B---3--:R-:W-:Y:S01]  /*0220*/  STS [R10], R17 ;  /* 0x000000110a007388 */ /* 0x008fe20000000800 */
[----:B------:R-:W-:Y:S06]  /*0230*/  BAR.SYNC.DEFER_BLOCKING 0x0 ;  /* 0x0000000000007b1d */ /* 0x000fec0000010000 */
[----:B------:R-:W-:Y:S04]  /*0240*/  LDS R15, [R8] ;  /* 0x00000000080f7984 */ /* 0x000fe80000000800 */
[----:B------:R-:W0:Y:S01]  /*0250*/  LDS R16, [R0] ;  /* 0x0000000000107984 */ /* 0x000e220000000800 */
[----:B------:R-:W-:Y:S06]  /*0260*/  BAR.SYNC.DEFER_BLOCKING 0x0 ;  /* 0x0000000000007b1d */ /* 0x000fec0000010000 */
[----:B------:R-:W-:Y:S04]  /*0270*/  LDS R20, [R8+0x4] ;  /* 0x0000040008147984 */ /* 0x000fe80000000800 */
[----:B------:R-:W1:Y:S01]  /*0280*/  LDS R21, [R0+0x28] ;  /* 0x0000280000157984 */ /* 0x000e620000000800 */
[----:B------:R-:W-:Y:S01]  /*0290*/  BAR.SYNC.DEFER_BLOCKING 0x0 ;  /* 0x0000000000007b1d */ /* 0x000fe20000010000 */
[----:B0-----:R-:W-:-:S05]  /*02a0*/  IMAD R19, R15, R16, RZ ;  /* 0x000000100f137224 */ /* 0x001fca00078e02ff */
[----:B------:R-:W-:Y:S04]  /*02b0*/  LDS R22, [R8+0x8] ;  /* 0x0000080008167984 */ /* 0x000fe80000000800 */
[----:B------:R-:W0:Y:S01]  /*02c0*/  LDS R23, [R0+0x50] ;  /* 0x0000500000177984 */ /* 0x000e220000000800 */
[----:B------:R-:W-:Y:S01]  /*02d0*/  BAR.SYNC.DEFER_BLOCKING 0x0 ;  /* 0x0000000000007b1d */ /* 0x000fe20000010000 */
[----:B-1----:R-:W-:-:S05]  /*02e0*/  IMAD R21, R20, R21, R19 ;  /* 0x0000001514157224 */ /* 0x002fca00078e0213 */
[----:B------:R-:W-:Y:S04]  /*02f0*/  LDS R17, [R8+0xc] ;  /* 0x00000c0008117984 */ /* 0x000fe80000000800 */
[----:B------:R-:W1:Y:S01]  /*0300*/  LDS R18, [R0+0x78] ;  /* 0x0000780000127984 */ /* 0x000e620000000800 */
[----:B------:R-:W-:Y:S01]  /*0310*/  BAR.SYNC.DEFER_BLOCKING 0x0 ;  /* 0x0000000000007b1d */ /* 0x000fe20000010000 */
[----:B0-----:R-:W-:-:S05]  /*0320*/  IMAD R23, R22, R23, R21 ;  /* 0x0000001716177224 */ /* 0x001fca00078e0215 */
        /* <DEDUP_REMOVED lines=22> */
[----:B0-----:R-:W-:Y:S01]  /*0490*/  IMAD R11, R24, R17, R11 ;  /* 0x00000011180b7224 */ /* 0x001fe200078e020b */
[----:B------:R-:W-:Y:S03]  /*04a0*/  BAR.SYNC.DEFER_BLOCKING 0x0 ;  /* 0x0000000000007b1d */ /* 0x000fe60000010000 */
[----:B-1----:R-:W-:-:S05]  /*04b0*/  IMAD R23, R18, R23, R11 ;  /* 0x0000001712177224 */ /* 0x002fca00078e020b */
[----:B------:R-:W-:Y:S04]  /*04c0*/  STG.E desc[UR4][R6.64], R23 ;  /* 0x0000001706007986 */ /* 0x000fe8000c101904 */
[----:B------:R-:W2:Y:S04]  /*04d0*/  LDG.E R12, desc[UR4][R2.64+0x28] ;  /* 0x00002804020c7981 */ /* 0x000ea8000c1e1900 */
[----:B------:R-:W3:Y:S04]  /*04e0*/  LDG.E R11, desc[UR4][R4.64+0xfa0] ;  /* 0x000fa004040b7981 */ /* 0x000ee8000c1e1900 */
        /* <DEDUP_REMOVED lines=408> */
[----:B0-----:R-:W-:-:S04]  /*1e70*/  IMAD R2, R2, R3, R4 ;  /* 0x0000000302027224 */ /* 0x001fc800078e0204 */
[----:B-1----:R-:W-:Y:S01]  /*1e80*/  IMAD R13, R13, R14, R2 ;  /* 0x0000000e0d0d7224 */ /* 0x002fe200078e0202 */
[----:B------:R-:W-:Y:S06]  /*1e90*/  BAR.SYNC.DEFER_BLOCKING 0x0 ;  /* 0x0000000000007b1d */ /* 0x000fec0000010000 */
[----:B------:R-:W-:Y:S01]  /*1ea0*/  STG.E desc[UR4][R6.64], R13 ;  /* 0x0000000d06007986 */ /* 0x000fe2000c101904 */
[----:B------:R-:W-:Y:S05]  /*1eb0*/  EXIT ;  /* 0x000000000000794d */ /* 0x000fea0003800000 */
.L_x_0:
[----:B------:R-:W-:-:S00]  /*1ec0*/  BRA `(.L_x_0) ;  /* 0xfffffffc00fc7947 */ /* 0x000fc0000383ffff */
[----:B------:R-:W-:-:S00]  /*1ed0*/  NOP ;  /* 0x0000000000007918 */ /* 0x000fc00000000000 */
        /* <DEDUP_REMOVED lines=10> */
.L_x_2:


//--------------------- .text._Z15mat_mult_simplePA100_iS0_S0_ --------------------------
	.section	.text._Z15mat_mult_simplePA100_iS0_S0_,"ax",@progbits
	.align	128
        .global         _Z15mat_mult_simplePA100_iS0_S0_
        .type           _Z15mat_mult_simplePA100_iS0_S0_,@function
        .size           _Z15mat_mult_simplePA100_iS0_S0_,(.L_x_3 - _Z15mat_mult_simplePA100_iS0_S0_)
        .other          _Z15mat_mult_simplePA100_iS0_S0_,@"STO_CUDA_ENTRY STV_DEFAULT"
_Z15mat_mult_simplePA100_iS0_S0_:
.text._Z15mat_mult_simplePA100_iS0_S0_:
[----:B------:R-:W-:Y:S01]  /*0000*/  LDC R1, c[0x0][0x37c] ;  /* 0x0000df00ff017b82 */ /* 0x000fe20000000800 */
[----:B------:R-:W0:Y:S07]  /*0010*/  S2R R0, SR_TID.Y ;  /* 0x0000000000007919 */ /* 0x000e2e0000002200 */
[----:B------:R-:W0:Y:S01]  /*0020*/  LDC R7, c[0x0][0x364] ;  /* 0x0000d900ff077b82 */ /* 0x000e220000000800 */
[----:B------:R-:W1:Y:S01]  /*0030*/  LDCU.64 UR4, c[0x0][0x358] ;  /* 0x00006b00ff0477ac */ /* 0x000e620008000a00 */
[----:B------:R-:W2:Y:S06]  /*0040*/  S2R R9, SR_TID.X ;  /* 0x0000000000097919 */ /* 0x000eac0000002100 */
[----:B------:R-:W0:Y:S08]  /*0050*/  S2UR UR6, SR_CTAID.Y ;  /* 0x00000000000679c3 */ /* 0x000e300000002600 */
[----:B------:R-:W2:Y:S08]  /*0060*/  S2UR UR7, SR_CTAID.X ;  /* 0x00000000000779c3 */ /* 0x000eb00000002500 */
[----:B------:R-:W2:Y:S08]  /*0070*/  LDC R6, c[0x0][0x360] ;  /* 0x0000d800ff067b82 */ /* 0x000eb00000000800 */
[----:B------:R-:W3:Y:S01]  /*0080*/  LDC.64 R2, c[0x0][0x380] ;  /* 0x0000e000ff027b82 */ /* 0x000ee20000000a00 */
[----:B0-----:R-:W-:-:S07]  /*0090*/  IMAD R7, R7, UR6, R0 ;  /* 0x0000000607077c24 */ /* 0x001fce000f8e0200 */
[----:B------:R-:W0:Y:S01]  /*00a0*/  LDC.64 R4, c[0x0][0x388] ;  /* 0x0000e200ff047b82 */ /* 0x000e220000000a00 */
[----:B--2---:R-:W-:Y:S02]  /*00b0*/  IMAD R6, R6, UR7, R9 ;  /* 0x0000000706067c24 */ /* 0x004fe4000f8e0209 */
[----:B---3--:R-:W-:-:S05]  /*00c0*/  IMAD.WIDE.U32 R2, R7, 0x190, R2 ;  /* 0x0000019007027825 */ /* 0x008fca00078e0002 */
[----:B-1----:R-:W2:Y:S01]  /*00d0*/  LDG.E R8, desc[UR4][R2.64] ;  /* 0x0000000402087981 */ /* 0x002ea2000c1e1900 */
[----:B0-----:R-:W-:-:S03]  /*00e0*/  IMAD.WIDE R4, R6, 0x4, R4 ;  /* 0x0000000406047825 */ /* 0x001fc600078e0204 */
[----:B------:R-:W3:Y:S04]  /*00f0*/  LDG.E R27, desc[UR4][R2.64+0x4] ;  /* 0x00000404021b7981 */ /* 0x000ee8000c1e1900 */
[----:B------:R-:W2:Y:S04]  /*0100*/  LDG.E R9, desc[UR4][R4.64] ;  /* 0x0000000404097981 */ /* 0x000ea8000c1e1900 */
[----:B------:R-:W3:Y:S04]  /*0110*/  LDG.E R24, desc[UR4][R4.64+0x190] ;  /* 0x0001900404187981 */ /* 0x000ee8000c1e1900 */
[----:B------:R-:W4:Y:S04]  /*0120*/  LDG.E R21, desc[UR4][R2.64+0x8] ;  /* 0x0000080402157981 */ /* 0x000f28000c1e1900 */
[----:B------:R-:W4:Y:S04]  /*0130*/  LDG.E R18, desc[UR4][R4.64+0x320] ;  /* 0x0003200404127981 */ /* 0x000f28000c1e1900 */
[----:B------:R-:W5:Y:S04]  /*0140*/  LDG.E R20, desc[UR4][R2.64+0xc] ;  /* 0x00000c0402147981 */ /* 0x000f68000c1e1900 */
        /* <DEDUP_REMOVED lines=14> */
[----:B------:R-:W5:Y:S01]  /*0230*/  LDG.E R29, desc[UR4][R4.64+0x9ab0] ;  /* 0x009ab004041d7981 */ /* 0x000f62000c1e1900 */
[----:B--2---:R-:W-:-:S03]  /*0240*/  IMAD R8, R8, R9, RZ ;  /* 0x0000000908087224 */ /* 0x004fc600078e02ff */
[----:B------:R-:W2:Y:S01]  /*0250*/  LDG.E R9, desc[UR4][R4.64+0xfa0] ;  /* 0x000fa00404097981 */ /* 0x000ea2000c1e1900 */
[----:B---3--:R-:W-:-:S03]  /*0260*/  IMAD R24, R27, R24, R8 ;  /* 0x000000181b187224 */ /* 0x008fc600078e0208 */
[----:B------:R-:W2:Y:S04]  /*0270*/  LDG.E R8, desc[UR4][R2.64+0x28] ;  /* 0x0000280402087981 */ /* 0x000ea8000c1e1900 */
[----:B------:R-:W3:Y:S01]  /*0280*/  LDG.E R27, desc[UR4][R4.64+0x9920] ;  /* 0x00992004041b7981 */ /* 0x000ee2000c1e1900 */
[----:B----4-:R-:W-:-:S03]  /*0290*/  IMAD R24, R21, R18, R24 ;  /* 0x0000001215187224 */ /* 0x010fc600078e0218 */
[----:B------:R-:W4:Y:S04]  /*02a0*/  LDG.E R18, desc[UR4][R2.64+0x2c] ;  /* 0x00002c0402127981 */ /* 0x000f28000c1e1900 */
[----:B------:R-:W4:Y:S01]  /*02b0*/  LDG.E R21, desc[UR4][R4.64+0x1130] ;  /* 0x0011300404157981 */ /* 0x000f22000c1e1900 */
[----:B-----5:R-:W-:-:S03]  /*02c0*/  IMAD R24, R20, R23, R24 ;  /* 0x0000001714187224 */ /* 0x020fc600078e0218 */
[----:B------:R-:W5:Y:S04]  /*02d0*/  LDG.E R20, desc[UR4][R2.64+0x30] ;  /* 0x0000300402147981 */ /* 0x000f68000c1e1900 */
[----:B------:R-:W5:Y:S01]  /*02e0*/  LDG.E R23, desc[UR4][R4.64+0x12c0] ;  /* 0x0012c00404177981 */ /* 0x000f62000c1e1900 */
[----:B------:R-:W-:-:S03]  /*02f0*/  IMAD R24, R22, R25, R24 ;  /* 0x0000001916187224 */ /* 0x000fc600078e0218 */
[----:B------:R-:W3:Y:S04]  /*0300*/  LDG.E R22, desc[UR4][R2.64+0x34] ;  /* 0x0000340402167981 */ /* 0x000ee8000c1e1900 */
[----:B------:R-:W3:Y:S01]  /*0310*/  LDG.E R25, desc[UR4][R4.64+0x1450] ;  /* 0x0014500404197981 */ /* 0x000ee2000c1e1900 */
        /* <DEDUP_REMOVED lines=15> */
[----:B--2---:R-:W-:-:S03]  /*0410*/  IMAD R24, R8, R9, R24 ;  /* 0x0000000908187224 */ /* 0x004fc600078e0218 */
[----:B------:R-:W2:Y:S04]  /*0420*/  LDG.E R8, desc[UR4][R2.64+0x4c] ;  /* 0x00004c0402087981 */ /* 0x000ea8000c1e1900 */
[----:B------:R-:W2:Y:S01]  /*0430*/  LDG.E R9, desc[UR4][R4.64+0x1db0] ;  /* 0x001db00404097981 */ /* 0x000ea2000c1e1900 */
[----:B----4-:R-:W-:-:S03]  /*0440*/  IMAD R24, R18, R21, R24 ;  /* 0x0000001512187224 */ /* 0x010fc600078e0218 */
[----:B------:R-:W4:Y:S04]  /*0450*/  LDG.E R18, desc[UR4][R2.64+0x50] ;  /* 0x0000500402127981 */ /* 0x000f28000c1e1900 */
[----:B------:R-:W4:Y:S01]  /*0460*/  LDG.E R21, desc[UR4][R4.64+0x1f40] ;  /* 0x001f400404157981 */ /* 0x000f22000c1e1900 */
[----:B-----5:R-:W-:-:S03]  /*0470*/  IMAD R24, R20, R23, R24 ;  /* 0x0000001714187224 */ /* 0x020fc600078e0218 */
[----:B------:R-:W5:Y:S04]  /*0480*/  LDG.E R20, desc[UR4][R2.64+0x54] ;  /* 0x0000540402147981 */ /* 0x000f68000c1e1900 */
[----:B------:R-:W5:Y:S01]  /*0490*/  LDG.E R23, desc[UR4][R4.64+0x20d0] ;  /* 0x0020d00404177981 */ /* 0x000f62000c1e1900 */
[----:B---3--:R-:W-:-:S03]  /*04a0*/  IMAD R24, R22, R25, R24 ;  /* 0x0000001916187224 */ /* 0x008fc600078e0218 */
        /* <DEDUP_REMOVED lines=226> */
[----:B------:R-:W3:Y:S04]  /*12d0*/  LDG.E R24, desc[UR4][R4.64+0x9790] ;  /* 0x0097900404187981 */ /* 0x000ee8000c1e1900 */
[----:B------:R-:W3:Y:S01]  /*12e0*/  LDG.E R0, desc[UR4][R2.64+0x18c] ;  /* 0x00018c0402007981 */ /* 0x000ee2000c1e1900 */
[----:B------:R-:W-:-:S04]  /*12f0*/  IMAD R12, R13, R12, R28 ;  /* 0x0000000c0d0c7224 */ /* 0x000fc800078e021c */
[----:B------:R-:W-:-:S04]  /*1300*/  IMAD R10, R10, R11, R12 ;  /* 0x0000000b0a0a7224 */ /* 0x000fc800078e020c */
[----:B--2---:R-:W-:Y:S02]  /*1310*/  IMAD R10, R8, R9, R10 ;  /* 0x00000009080a7224 */ /* 0x004fe400078e020a */
[----:B------:R-:W0:Y:S02]  /*1320*/  LDC.64 R8, c[0x0][0x390] ;  /* 0x0000e400ff087b82 */ /* 0x000e240000000a00 */
[----:B----4-:R-:W-:-:S04]  /*1330*/  IMAD R10, R21, R18, R10 ;  /* 0x00000012150a7224 */ /* 0x010fc800078e020a */
[----:B-----5:R-:W-:-:S04]  /*1340*/  IMAD R10, R20, R23, R10 ;  /* 0x00000017140a7224 */ /* 0x020fc800078e020a */
[----:B---3--:R-:W-:-:S04]  /*1350*/  IMAD R10, R22, R25, R10 ;  /* 0x00000019160a7224 */ /* 0x008fc800078e020a */
[----:B------:R-:W-:Y:S02]  /*1360*/  IMAD R10, R16, R19, R10 ;  /* 0x00000013100a7224 */ /* 0x000fe400078e020a */
[----:B0-----:R-:W-:-:S04]  /*1370*/  IMAD.WIDE.U32 R8, R7, 0x190, R8 ;  /* 0x0000019007087825 */ /* 0x001fc800078e0008 */
[----:B------:R-:W-:-:S04]  /*1380*/  IMAD R14, R14, R17, R10 ;  /* 0x000000110e0e7224 */ /* 0x000fc800078e020a */
[----:B------:R-:W-:-:S04]  /*1390*/  IMAD R14, R15, R24, R14 ;  /* 0x000000180f0e7224 */ /* 0x000fc800078e020e */
[----:B------:R-:W-:Y:S02]  /*13a0*/  IMAD R14, R26, R27, R14 ;  /* 0x0000001b1a0e7224 */ /* 0x000fe400078e020e */
[----:B------:R-:W-:-:S04]  /*13b0*/  IMAD.WIDE R8, R6, 0x4, R8 ;  /* 0x0000000406087825 */ /* 0x000fc800078e0208 */
[----:B------:R-:W-:-:S05]  /*13c0*/  IMAD R29, R0, R29, R14 ;  /* 0x0000001d001d7224 */ /* 0x000fca00078e020e */
[----:B------:R-:W-:Y:S01]  /*13d0*/  STG.E desc[UR4][R8.64], R29 ;  /* 0x0000001d08007986 */ /* 0x000fe2000c101904 */
[----:B------:R-:W-:Y:S05]  /*13e0*/  EXIT ;  /* 0x000000000000794d */ /* 0x000fea0003800000 */
.L_x_1:
        /* <DEDUP_REMOVED lines=9> */
.L_x_3:


//--------------------- .nv.shared._Z15mat_mult_sharedPA100_iS0_S0_ --------------------------
	.section	.nv.shared._Z15mat_mult_sharedPA100_iS0_S0_,"aw",@nobits
	.sectionflags	@""
	.align	4
.nv.shared._Z15mat_mult_sharedPA100_iS0_S0_:
	.zero		1824


//--------------------- .nv.shared.reserved.0     --------------------------
	.section	.nv.shared.reserved.0,"aw",@nobits
	.weak		__nv_reservedSMEM_offset_0_alias
	.size		__nv_reservedSMEM_offset_0_alias, 0, 64
	.other		__nv_reservedSMEM_offset_0_alias,@"STO_CUDA_RESERVED_SHARED STV_DEFAULT"
__nv_reservedSMEM_offset_0_alias:
	.zero		0
	.zero		64


//--------------------- .nv.constant0._Z15mat_mult_sharedPA100_iS0_S0_ --------------------------
	.section	.nv.constant0._Z15mat_mult_sharedPA100_iS0_S0_,"a",@progbits
	.sectionflags	@""
	.align	4
.nv.constant0._Z15mat_mult_sharedPA100_iS0_S0_:
	.zero		920


//--------------------- .nv.constant0._Z15mat_mult_simplePA100_iS0_S0_ --------------------------
	.section	.nv.constant0._Z15mat_mult_simplePA100_iS0_S0_,"a",@progbits
	.sectionflags	@""
	.align	4
.nv.constant0._Z15mat_mult_simplePA100_iS0_S0_:
	.zero		920


//--------------------- SYMBOLS --------------------------

	.type		.nv.reservedSmem.offset0,@object
	.size		.nv.reservedSmem.offset0,0x4
	.type		.nv.reservedSmem.cap,@object
	.size		.nv.reservedSmem.cap,0x4
